//
// Generated by NVIDIA NVVM Compiler
//
// Compiler Build ID: CL-36424714
// Cuda compilation tools, release 13.0, V13.0.88
// Based on NVVM 20.0.0
//

.version 9.0
.target sm_100
.address_size 64

	// .globl	_Z23launch_keep_item_kernelPfifS_i

.visible .entry _Z23launch_keep_item_kernelPfifS_i(
	.param .u64 .ptr .align 1 _Z23launch_keep_item_kernelPfifS_i_param_0,
	.param .u32 _Z23launch_keep_item_kernelPfifS_i_param_1,
	.param .f32 _Z23launch_keep_item_kernelPfifS_i_param_2,
	.param .u64 .ptr .align 1 _Z23launch_keep_item_kernelPfifS_i_param_3,
	.param .u32 _Z23launch_keep_item_kernelPfifS_i_param_4
)
{
	.reg .pred 	%p<3>;
	.reg .b32 	%r<8>;
	.reg .b32 	%f<6>;
	.reg .b64 	%rd<9>;

	ld.param.u64 	%rd3, [_Z23launch_keep_item_kernelPfifS_i_param_0];
	ld.param.f32 	%f1, [_Z23launch_keep_item_kernelPfifS_i_param_2];
	ld.param.u64 	%rd4, [_Z23launch_keep_item_kernelPfifS_i_param_3];
	ld.param.u32 	%r3, [_Z23launch_keep_item_kernelPfifS_i_param_4];
	cvta.to.global.u64 	%rd1, %rd4;
	cvta.to.global.u64 	%rd5, %rd3;
	mov.u32 	%r4, %ctaid.x;
	mov.u32 	%r5, %ntid.x;
	mov.u32 	%r6, %tid.x;
	mad.lo.s32 	%r1, %r4, %r5, %r6;
	mul.wide.s32 	%rd6, %r1, 4;
	add.s64 	%rd2, %rd5, %rd6;
	ld.global.f32 	%f2, [%rd2];
	setp.lt.f32 	%p1, %f2, %f1;
	@%p1 bra 	$L__BB0_3;
	atom.global.add.f32 	%f3, [%rd1], 0f3F800000;
	cvt.rzi.s32.f32 	%r2, %f3;
	setp.ge.s32 	%p2, %r2, %r3;
	@%p2 bra 	$L__BB0_3;
	shl.b32 	%r7, %r2, 1;
	mul.wide.s32 	%rd7, %r7, 4;
	add.s64 	%rd8, %rd1, %rd7;
	ld.global.f32 	%f4, [%rd2];
	st.global.f32 	[%rd8+4], %f4;
	cvt.rn.f32.s32 	%f5, %r1;
	st.global.f32 	[%rd8+8], %f5;
$L__BB0_3:
	ret;

}


// ===== COMPILED SASS (sm_100) =====

	.target	sm_100

	.elftype	@"ET_EXEC"


//--------------------- .note.nv.tkinfo           --------------------------
	.section	.note.nv.tkinfo,"",@"SHT_NOTE"
	.sectionflags	@"SHF_NOTE_NV_TKINFO"
	.tkinfo
        /*0018*/ 	.word	0x00000002
        /*0030*/ 	.string	""
        /*0030*/ 	.string	"ptxas"
        /*0030*/ 	.string	"Cuda compilation tools, release 13.0, V13.0.88"
        /*0030*/ 	.string	"Build cuda_13.0.r13.0/compiler.36424714_0"
        /*0030*/ 	.string	"-arch sm_100 -m 64 "



//--------------------- .note.nv.cuinfo           --------------------------
	.section	.note.nv.cuinfo,"",@"SHT_NOTE"
	.sectionflags	@"SHF_NOTE_NV_CUINFO"
        /*0018*/ 	.short	0x0002
        /*001a*/ 	.short	0x0064
        /*001c*/ 	.short	0x0082
	.zero		2


//--------------------- .nv.info                  --------------------------
	.section	.nv.info,"",@"SHT_CUDA_INFO"
	.align	4


	//----- nvinfo : EIATTR_REGCOUNT
	.align		4
        /*0000*/ 	.byte	0x04, 0x2f
        /*0002*/ 	.short	(.L_1 - .L_0)
	.align		4
.L_0:
        /*0004*/ 	.word	index@(_Z23launch_keep_item_kernelPfifS_i)
        /*0008*/ 	.word	0x0000000c


	//----- nvinfo : EIATTR_FRAME_SIZE
	.align		4
.L_1:
        /*000c*/ 	.byte	0x04, 0x11
        /*000e*/ 	.short	(.L_3 - .L_2)
	.align		4
.L_2:
        /*0010*/ 	.word	index@(_Z23launch_keep_item_kernelPfifS_i)
        /*0014*/ 	.word	0x00000000


	//----- nvinfo : EIATTR_MIN_STACK_SIZE
	.align		4
.L_3:
        /*0018*/ 	.byte	0x04, 0x12
        /*001a*/ 	.short	(.L_5 - .L_4)
	.align		4
.L_4:
        /*001c*/ 	.word	index@(_Z23launch_keep_item_kernelPfifS_i)
        /*0020*/ 	.word	0x00000000
.L_5:


//--------------------- .nv.compat                --------------------------
	.section	.nv.compat,"",@"SHT_CUDA_COMPAT_INFO"
	.align	4
        /*0000*/ 	.byte	0x02, 0x09, 0x00, 0x00, 0x02, 0x02, 0x01, 0x00, 0x02, 0x05, 0x05, 0x00, 0x03, 0x07, 0x01, 0x01
        /*0010*/ 	.byte	0x02, 0x03, 0x00, 0x00, 0x02, 0x06, 0x01, 0x00, 0x04, 0x0b, 0x08, 0x00, 0x09, 0x00, 0x00, 0x00
        /*0020*/ 	.byte	0x00, 0x00, 0x00, 0x00


//--------------------- .nv.info._Z23launch_keep_item_kernelPfifS_i --------------------------
	.section	.nv.info._Z23launch_keep_item_kernelPfifS_i,"",@"SHT_CUDA_INFO"
	.sectionflags	@""
	.align	4


	//----- nvinfo : EIATTR_CUDA_API_VERSION
	.align		4
        /*0000*/ 	.byte	0x04, 0x37
        /*0002*/ 	.short	(.L_7 - .L_6)
.L_6:
        /*0004*/ 	.word	0x00000082


	//----- nvinfo : EIATTR_KPARAM_INFO
	.align		4
.L_7:
        /*0008*/ 	.byte	0x04, 0x17
        /*000a*/ 	.short	(.L_9 - .L_8)
.L_8:
        /*000c*/ 	.word	0x00000000
        /*0010*/ 	.short	0x0004
        /*0012*/ 	.short	0x0018
        /*0014*/ 	.byte	0x00, 0xf0, 0x11, 0x00


	//----- nvinfo : EIATTR_KPARAM_INFO
	.align		4
.L_9:
        /*0018*/ 	.byte	0x04, 0x17
        /*001a*/ 	.short	(.L_11 - .L_10)
.L_10:
        /*001c*/ 	.word	0x00000000
        /*0020*/ 	.short	0x0003
        /*0022*/ 	.short	0x0010
        /*0024*/ 	.byte	0x00, 0xf5, 0x21, 0x00


	//----- nvinfo : EIATTR_KPARAM_INFO
	.align		4
.L_11:
        /*0028*/ 	.byte	0x04, 0x17
        /*002a*/ 	.short	(.L_13 - .L_12)
.L_12:
        /*002c*/ 	.word	0x00000000
        /*0030*/ 	.short	0x0002
        /*0032*/ 	.short	0x000c
        /*0034*/ 	.byte	0x00, 0xf0, 0x11, 0x00


	//----- nvinfo : EIATTR_KPARAM_INFO
	.align		4
.L_13:
        /*0038*/ 	.byte	0x04, 0x17
        /*003a*/ 	.short	(.L_15 - .L_14)
.L_14:
        /*003c*/ 	.word	0x00000000
        /*0040*/ 	.short	0x0001
        /*0042*/ 	.short	0x0008
        /*0044*/ 	.byte	0x00, 0xf0, 0x11, 0x00


	//----- nvinfo : EIATTR_KPARAM_INFO
	.align		4
.L_15:
        /*0048*/ 	.byte	0x04, 0x17
        /*004a*/ 	.short	(.L_17 - .L_16)
.L_16:
        /*004c*/ 	.word	0x00000000
        /*0050*/ 	.short	0x0000
        /*0052*/ 	.short	0x0000
        /*0054*/ 	.byte	0x00, 0xf5, 0x21, 0x00


	//----- nvinfo : EIATTR_SPARSE_MMA_MASK
	.align		4
.L_17:
        /*0058*/ 	.byte	0x03, 0x50
        /*005a*/ 	.short	0x0000


	//----- nvinfo : EIATTR_MAXREG_COUNT
	.align		4
        /*005c*/ 	.byte	0x03, 0x1b
        /*005e*/ 	.short	0x00ff


	//----- nvinfo : EIATTR_MERCURY_ISA_VERSION
	.align		4
        /*0060*/ 	.byte	0x03, 0x5f
        /*0062*/ 	.short	0x0101


	//----- nvinfo : EIATTR_VRC_CTA_INIT_COUNT
	.align		4
        /*0064*/ 	.byte	0x02, 0x4a
	.zero		1
	.zero		1


	//----- nvinfo : EIATTR_EXIT_INSTR_OFFSETS
	.align		4
        /*0068*/ 	.byte	0x04, 0x1c
        /*006a*/ 	.short	(.L_19 - .L_18)


	//   ....[0]....
.L_18:
        /*006c*/ 	.word	0x000000b0


	//   ....[1]....
        /*0070*/ 	.word	0x00000120


	//   ....[2]....
        /*0074*/ 	.word	0x000001a0


	//----- nvinfo : EIATTR_CBANK_PARAM_SIZE
	.align		4
.L_19:
        /*0078*/ 	.byte	0x03, 0x19
        /*007a*/ 	.short	0x001c


	//----- nvinfo : EIATTR_PARAM_CBANK
	.align		4
        /*007c*/ 	.byte	0x04, 0x0a
        /*007e*/ 	.short	(.L_21 - .L_20)
	.align		4
.L_20:
        /*0080*/ 	.word	index@(.nv.constant0._Z23launch_keep_item_kernelPfifS_i)
        /*0084*/ 	.short	0x0380
        /*0086*/ 	.short	0x001c


	//----- nvinfo : EIATTR_SW_WAR
	.align		4
.L_21:
        /*0088*/ 	.byte	0x04, 0x36
        /*008a*/ 	.short	(.L_23 - .L_22)
.L_22:
        /*008c*/ 	.word	0x00000008
.L_23:


//--------------------- .nv.callgraph             --------------------------
	.section	.nv.callgraph,"",@"SHT_CUDA_CALLGRAPH"
	.align	4
	.sectionentsize	8
	.align		4
        /*0000*/ 	.word	0x00000000
	.align		4
        /*0004*/ 	.word	0xffffffff
	.align		4
        /*0008*/ 	.word	0x00000000
	.align		4
        /*000c*/ 	.word	0xfffffffe
	.align		4
        /*0010*/ 	.word	0x00000000
	.align		4
        /*0014*/ 	.word	0xfffffffd
	.align		4
        /*0018*/ 	.word	0x00000000
	.align		4
        /*001c*/ 	.word	0xfffffffc


//--------------------- .text._Z23launch_keep_item_kernelPfifS_i --------------------------
	.section	.text._Z23launch_keep_item_kernelPfifS_i,"ax",@progbits
	.align	128
        .global         _Z23launch_keep_item_kernelPfifS_i
        .type           _Z23launch_keep_item_kernelPfifS_i,@function
        .size           _Z23launch_keep_item_kernelPfifS_i,(.L_x_1 - _Z23launch_keep_item_kernelPfifS_i)
        .other          _Z23launch_keep_item_kernelPfifS_i,@"STO_CUDA_ENTRY STV_DEFAULT"
_Z23launch_keep_item_kernelPfifS_i:
.text._Z23launch_keep_item_kernelPfifS_i:
[----:B------:R-:W-:Y:S01]  /*0000*/  LDC R1, c[0x0][0x37c] ;  /* 0x0000df00ff017b82 */ /* 0x000fe20000000800 */
[----:B------:R-:W0:Y:S07]  /*0010*/  S2R R0, SR_TID.X ;  /* 0x0000000000007919 */ /* 0x000e2e0000002100 */
[----:B------:R-:W0:Y:S01]  /*0020*/  S2UR UR6, SR_CTAID.X ;  /* 0x00000000000679c3 */ /* 0x000e220000002500 */
[----:B------:R-:W1:Y:S07]  /*0030*/  LDCU.64 UR4, c[0x0][0x358] ;  /* 0x00006b00ff0477ac */ /* 0x000e6e0008000a00 */
[----:B------:R-:W0:Y:S08]  /*0040*/  LDC R7, c[0x0][0x360] ;  /* 0x0000d800ff077b82 */ /* 0x000e300000000800 */
[----:B------:R-:W2:Y:S01]  /*0050*/  LDC.64 R2, c[0x0][0x380] ;  /* 0x0000e000ff027b82 */ /* 0x000ea20000000a00 */
[----:B0-----:R-:W-:Y:S01]  /*0060*/  IMAD R7, R7, UR6, R0 ;  /* 0x0000000607077c24 */ /* 0x001fe2000f8e0200 */
[----:B------:R-:W0:Y:S03]  /*0070*/  LDCU UR6, c[0x0][0x38c] ;  /* 0x00007180ff0677ac */ /* 0x000e260008000800 */
[----:B--2---:R-:W-:-:S05]  /*0080*/  IMAD.WIDE R2, R7, 0x4, R2 ;  /* 0x0000000407027825 */ /* 0x004fca00078e0202 */
[----:B-1----:R-:W0:Y:S02]  /*0090*/  LDG.E R0, desc[UR4][R2.64] ;  /* 0x0000000402007981 */ /* 0x002e24000c1e1900 */
[----:B0-----:R-:W-:-:S13]  /*00a0*/  FSETP.GEU.AND P0, PT, R0, UR6, PT ;  /* 0x0000000600007c0b */ /* 0x001fda000bf0e000 */
[----:B------:R-:W-:Y:S05]  /*00b0*/  @!P0 EXIT ;  /* 0x000000000000894d */ /* 0x000fea0003800000 */
[----:B------:R-:W0:Y:S01]  /*00c0*/  LDC.64 R4, c[0x0][0x390] ;  /* 0x0000e400ff047b82 */ /* 0x000e220000000a00 */
[----:B------:R-:W-:Y:S01]  /*00d0*/  HFMA2 R9, -RZ, RZ, 1.875, 0 ;  /* 0x3f800000ff097431 */ /* 0x000fe200000001ff */
[----:B------:R-:W1:Y:S04]  /*00e0*/  LDCU UR6, c[0x0][0x398] ;  /* 0x00007300ff0677ac */ /* 0x000e680008000800 */
[----:B0-----:R-:W2:Y:S02]  /*00f0*/  ATOMG.E.ADD.F32.FTZ.RN.STRONG.GPU PT, R4, desc[UR4][R4.64], R9 ;  /* 0x80000009040479a3 */ /* 0x001ea4000c1ef304 */
[----:B--2---:R-:W1:Y:S02]  /*0100*/  F2I.TRUNC.NTZ R0, R4 ;  /* 0x0000000400007305 */ /* 0x004e64000020f100 */
[----:B-1----:R-:W-:-:S13]  /*0110*/  ISETP.GE.AND P0, PT, R0, UR6, PT ;  /* 0x0000000600007c0c */ /* 0x002fda000bf06270 */
[----:B------:R-:W-:Y:S05]  /*0120*/  @P0 EXIT ;  /* 0x000000000000094d */ /* 0x000fea0003800000 */
[----:B------:R-:W2:Y:S01]  /*0130*/  LDG.E R3, desc[UR4][R2.64] ;  /* 0x0000000402037981 */ /* 0x000ea2000c1e1900 */
[----:B------:R-:W0:Y:S01]  /*0140*/  LDC.64 R4, c[0x0][0x390] ;  /* 0x0000e400ff047b82 */ /* 0x000e220000000a00 */
[----:B------:R-:W-:Y:S02]  /*0150*/  SHF.L.U32 R9, R0, 0x1, RZ ;  /* 0x0000000100097819 */ /* 0x000fe400000006ff */
[----:B------:R-:W-:-:S03]  /*0160*/  I2FP.F32.S32 R7, R7 ;  /* 0x0000000700077245 */ /* 0x000fc60000201400 */
[----:B0-----:R-:W-:-:S05]  /*0170*/  IMAD.WIDE R4, R9, 0x4, R4 ;  /* 0x0000000409047825 */ /* 0x001fca00078e0204 */
[----:B------:R-:W-:Y:S04]  /*0180*/  STG.E desc[UR4][R4.64+0x8], R7 ;  /* 0x0000080704007986 */ /* 0x000fe8000c101904 */
[----:B--2---:R-:W-:Y:S01]  /*0190*/  STG.E desc[UR4][R4.64+0x4], R3 ;  /* 0x0000040304007986 */ /* 0x004fe2000c101904 */
[----:B------:R-:W-:Y:S05]  /*01a0*/  EXIT ;  /* 0x000000000000794d */ /* 0x000fea0003800000 */
.L_x_0:
[----:B------:R-:W-:-:S00]  /*01b0*/  BRA `(.L_x_0) ;  /* 0xfffffffc00fc7947 */ /* 0x000fc0000383ffff */
[----:B------:R-:W-:-:S00]  /*01c0*/  NOP ;  /* 0x0000000000007918 */ /* 0x000fc00000000000 */
        /* <DEDUP_REMOVED lines=11> */
.L_x_1:


//--------------------- .nv.shared.reserved.0     --------------------------
	.section	.nv.shared.reserved.0,"aw",@nobits
	.weak		__nv_reservedSMEM_offset_0_alias
	.size		__nv_reservedSMEM_offset_0_alias, 0, 64
	.other		__nv_reservedSMEM_offset_0_alias,@"STO_CUDA_RESERVED_SHARED STV_DEFAULT"
__nv_reservedSMEM_offset_0_alias:
	.zero		0
	.zero		64


//--------------------- .nv.constant0._Z23launch_keep_item_kernelPfifS_i --------------------------
	.section	.nv.constant0._Z23launch_keep_item_kernelPfifS_i,"a",@progbits
	.sectionflags	@""
	.align	4
.nv.constant0._Z23launch_keep_item_kernelPfifS_i:
	.zero		924


//--------------------- SYMBOLS --------------------------

	.type		.nv.reservedSmem.offset0,@object
	.size		.nv.reservedSmem.offset0,0x4
